//
// Generated by NVIDIA NVVM Compiler
//
// Compiler Build ID: CL-36424714
// Cuda compilation tools, release 13.0, V13.0.88
// Based on NVVM 20.0.0
//

.version 9.0
.target sm_100
.address_size 64

	// .globl	_Z16DiffKernelGlobaliPiS_
.extern .shared .align 16 .b8 shmem[];

.visible .entry _Z16DiffKernelGlobaliPiS_(
	.param .u32 _Z16DiffKernelGlobaliPiS__param_0,
	.param .u64 .ptr .align 1 _Z16DiffKernelGlobaliPiS__param_1,
	.param .u64 .ptr .align 1 _Z16DiffKernelGlobaliPiS__param_2
)
{
	.reg .pred 	%p<3>;
	.reg .b32 	%r<30>;
	.reg .b64 	%rd<8>;

	ld.param.u32 	%r7, [_Z16DiffKernelGlobaliPiS__param_0];
	ld.param.u64 	%rd3, [_Z16DiffKernelGlobaliPiS__param_1];
	ld.param.u64 	%rd4, [_Z16DiffKernelGlobaliPiS__param_2];
	mov.u32 	%r8, %ctaid.x;
	mov.u32 	%r9, %ntid.x;
	mov.u32 	%r10, %tid.x;
	mad.lo.s32 	%r1, %r8, %r9, %r10;
	add.s32 	%r11, %r1, 1;
	setp.ge.s32 	%p1, %r11, %r7;
	@%p1 bra 	$L__BB0_3;
	cvta.to.global.u64 	%rd5, %rd3;
	cvta.to.global.u64 	%rd6, %rd4;
	mul.wide.s32 	%rd7, %r1, 4;
	add.s64 	%rd1, %rd5, %rd7;
	add.s64 	%rd2, %rd6, %rd7;
	ld.global.u32 	%r28, [%rd2];
	mov.b32 	%r29, 0;
$L__BB0_2:
	ld.global.u32 	%r13, [%rd1+4];
	ld.global.u32 	%r14, [%rd1];
	sub.s32 	%r15, %r13, %r14;
	add.s32 	%r16, %r15, %r28;
	st.global.u32 	[%rd2], %r16;
	ld.global.u32 	%r17, [%rd1+4];
	ld.global.u32 	%r18, [%rd1];
	sub.s32 	%r19, %r17, %r18;
	add.s32 	%r20, %r19, %r16;
	st.global.u32 	[%rd2], %r20;
	ld.global.u32 	%r21, [%rd1+4];
	ld.global.u32 	%r22, [%rd1];
	sub.s32 	%r23, %r21, %r22;
	add.s32 	%r24, %r23, %r20;
	st.global.u32 	[%rd2], %r24;
	ld.global.u32 	%r25, [%rd1+4];
	ld.global.u32 	%r26, [%rd1];
	sub.s32 	%r27, %r25, %r26;
	add.s32 	%r28, %r27, %r24;
	st.global.u32 	[%rd2], %r28;
	add.s32 	%r29, %r29, 4;
	setp.ne.s32 	%p2, %r29, 100;
	@%p2 bra 	$L__BB0_2;
$L__BB0_3:
	ret;

}
	// .globl	_Z10DiffKerneliPiS_
.visible .entry _Z10DiffKerneliPiS_(
	.param .u32 _Z10DiffKerneliPiS__param_0,
	.param .u64 .ptr .align 1 _Z10DiffKerneliPiS__param_1,
	.param .u64 .ptr .align 1 _Z10DiffKerneliPiS__param_2
)
{
	.reg .pred 	%p<10>;
	.reg .b32 	%r<59>;
	.reg .b64 	%rd<9>;

	ld.param.u32 	%r21, [_Z10DiffKerneliPiS__param_0];
	ld.param.u64 	%rd3, [_Z10DiffKerneliPiS__param_1];
	ld.param.u64 	%rd2, [_Z10DiffKerneliPiS__param_2];
	cvta.to.global.u64 	%rd4, %rd3;
	mov.u32 	%r23, %ctaid.x;
	mov.u32 	%r1, %ntid.x;
	mul.lo.s32 	%r24, %r23, %r1;
	mov.u32 	%r25, %tid.x;
	add.s32 	%r2, %r24, %r25;
	mul.wide.s32 	%rd5, %r2, 4;
	add.s64 	%rd1, %rd4, %rd5;
	ld.global.u32 	%r26, [%rd1];
	shl.b32 	%r27, %r25, 2;
	mov.u32 	%r28, shmem;
	add.s32 	%r3, %r28, %r27;
	st.shared.u32 	[%r3], %r26;
	bar.sync 	0;
	add.s32 	%r4, %r25, 1;
	add.s32 	%r5, %r4, %r24;
	mov.b32 	%r53, 0;
	mov.u32 	%r58, %r53;
$L__BB1_1:
	setp.ge.u32 	%p1, %r4, %r1;
	@%p1 bra 	$L__BB1_3;
	ld.shared.u32 	%r32, [%r3+4];
	ld.shared.u32 	%r33, [%r3];
	add.s32 	%r34, %r32, %r58;
	sub.s32 	%r58, %r34, %r33;
	bra.uni 	$L__BB1_5;
$L__BB1_3:
	setp.ge.s32 	%p2, %r5, %r21;
	@%p2 bra 	$L__BB1_5;
	ld.global.u32 	%r29, [%rd1+4];
	ld.shared.u32 	%r30, [%r3];
	add.s32 	%r31, %r29, %r58;
	sub.s32 	%r58, %r31, %r30;
$L__BB1_5:
	setp.lt.u32 	%p3, %r4, %r1;
	@%p3 bra 	$L__BB1_8;
	setp.ge.s32 	%p4, %r5, %r21;
	@%p4 bra 	$L__BB1_9;
	ld.global.u32 	%r35, [%rd1+4];
	ld.shared.u32 	%r36, [%r3];
	add.s32 	%r37, %r35, %r58;
	sub.s32 	%r58, %r37, %r36;
	bra.uni 	$L__BB1_9;
$L__BB1_8:
	ld.shared.u32 	%r38, [%r3+4];
	ld.shared.u32 	%r39, [%r3];
	add.s32 	%r40, %r38, %r58;
	sub.s32 	%r58, %r40, %r39;
$L__BB1_9:
	setp.lt.u32 	%p5, %r4, %r1;
	@%p5 bra 	$L__BB1_12;
	setp.ge.s32 	%p6, %r5, %r21;
	@%p6 bra 	$L__BB1_13;
	ld.global.u32 	%r41, [%rd1+4];
	ld.shared.u32 	%r42, [%r3];
	add.s32 	%r43, %r41, %r58;
	sub.s32 	%r58, %r43, %r42;
	bra.uni 	$L__BB1_13;
$L__BB1_12:
	ld.shared.u32 	%r44, [%r3+4];
	ld.shared.u32 	%r45, [%r3];
	add.s32 	%r46, %r44, %r58;
	sub.s32 	%r58, %r46, %r45;
$L__BB1_13:
	setp.lt.u32 	%p7, %r4, %r1;
	@%p7 bra 	$L__BB1_16;
	setp.ge.s32 	%p8, %r5, %r21;
	@%p8 bra 	$L__BB1_17;
	ld.global.u32 	%r47, [%rd1+4];
	ld.shared.u32 	%r48, [%r3];
	add.s32 	%r49, %r47, %r58;
	sub.s32 	%r58, %r49, %r48;
	bra.uni 	$L__BB1_17;
$L__BB1_16:
	ld.shared.u32 	%r50, [%r3+4];
	ld.shared.u32 	%r51, [%r3];
	add.s32 	%r52, %r50, %r58;
	sub.s32 	%r58, %r52, %r51;
$L__BB1_17:
	add.s32 	%r53, %r53, 4;
	setp.ne.s32 	%p9, %r53, 100;
	@%p9 bra 	$L__BB1_1;
	cvta.to.global.u64 	%rd6, %rd2;
	add.s64 	%rd8, %rd6, %rd5;
	st.global.u32 	[%rd8], %r58;
	ret;

}


// ===== COMPILED SASS (sm_100) =====

	.target	sm_100

	.elftype	@"ET_EXEC"


//--------------------- .note.nv.tkinfo           --------------------------
	.section	.note.nv.tkinfo,"",@"SHT_NOTE"
	.sectionflags	@"SHF_NOTE_NV_TKINFO"
	.tkinfo
        /*0018*/ 	.word	0x00000002
        /*0030*/ 	.string	""
        /*0030*/ 	.string	"ptxas"
        /*0030*/ 	.string	"Cuda compilation tools, release 13.0, V13.0.88"
        /*0030*/ 	.string	"Build cuda_13.0.r13.0/compiler.36424714_0"
        /*0030*/ 	.string	"-arch sm_100 -m 64 "



//--------------------- .note.nv.cuinfo           --------------------------
	.section	.note.nv.cuinfo,"",@"SHT_NOTE"
	.sectionflags	@"SHF_NOTE_NV_CUINFO"
        /*0018*/ 	.short	0x0002
        /*001a*/ 	.short	0x0064
        /*001c*/ 	.short	0x0082
	.zero		2


//--------------------- .nv.info                  --------------------------
	.section	.nv.info,"",@"SHT_CUDA_INFO"
	.align	4


	//----- nvinfo : EIATTR_REGCOUNT
	.align		4
        /*0000*/ 	.byte	0x04, 0x2f
        /*0002*/ 	.short	(.L_1 - .L_0)
	.align		4
.L_0:
        /*0004*/ 	.word	index@(_Z16DiffKernelGlobaliPiS_)
        /*0008*/ 	.word	0x00000010


	//----- nvinfo : EIATTR_FRAME_SIZE
	.align		4
.L_1:
        /*000c*/ 	.byte	0x04, 0x11
        /*000e*/ 	.short	(.L_3 - .L_2)
	.align		4
.L_2:
        /*0010*/ 	.word	index@(_Z16DiffKernelGlobaliPiS_)
        /*0014*/ 	.word	0x00000000


	//----- nvinfo : EIATTR_REGCOUNT
	.align		4
.L_3:
        /*0018*/ 	.byte	0x04, 0x2f
        /*001a*/ 	.short	(.L_5 - .L_4)
	.align		4
.L_4:
        /*001c*/ 	.word	index@(_Z10DiffKerneliPiS_)
        /*0020*/ 	.word	0x0000000e


	//----- nvinfo : EIATTR_FRAME_SIZE
	.align		4
.L_5:
        /*0024*/ 	.byte	0x04, 0x11
        /*0026*/ 	.short	(.L_7 - .L_6)
	.align		4
.L_6:
        /*0028*/ 	.word	index@(_Z10DiffKerneliPiS_)
        /*002c*/ 	.word	0x00000000


	//----- nvinfo : EIATTR_MIN_STACK_SIZE
	.align		4
.L_7:
        /*0030*/ 	.byte	0x04, 0x12
        /*0032*/ 	.short	(.L_9 - .L_8)
	.align		4
.L_8:
        /*0034*/ 	.word	index@(_Z10DiffKerneliPiS_)
        /*0038*/ 	.word	0x00000000


	//----- nvinfo : EIATTR_MIN_STACK_SIZE
	.align		4
.L_9:
        /*003c*/ 	.byte	0x04, 0x12
        /*003e*/ 	.short	(.L_11 - .L_10)
	.align		4
.L_10:
        /*0040*/ 	.word	index@(_Z16DiffKernelGlobaliPiS_)
        /*0044*/ 	.word	0x00000000
.L_11:


//--------------------- .nv.compat                --------------------------
	.section	.nv.compat,"",@"SHT_CUDA_COMPAT_INFO"
	.align	4
        /*0000*/ 	.byte	0x02, 0x09, 0x00, 0x00, 0x02, 0x02, 0x01, 0x00, 0x02, 0x05, 0x05, 0x00, 0x03, 0x07, 0x01, 0x01
        /*0010*/ 	.byte	0x02, 0x03, 0x00, 0x00, 0x02, 0x06, 0x01, 0x00, 0x04, 0x0b, 0x08, 0x00, 0x09, 0x00, 0x00, 0x00
        /*0020*/ 	.byte	0x00, 0x00, 0x00, 0x00


//--------------------- .nv.info._Z10DiffKerneliPiS_ --------------------------
	.section	.nv.info._Z10DiffKerneliPiS_,"",@"SHT_CUDA_INFO"
	.sectionflags	@""
	.align	4


	//----- nvinfo : EIATTR_CUDA_API_VERSION
	.align		4
        /*0000*/ 	.byte	0x04, 0x37
        /*0002*/ 	.short	(.L_13 - .L_12)
.L_12:
        /*0004*/ 	.word	0x00000082


	//----- nvinfo : EIATTR_KPARAM_INFO
	.align		4
.L_13:
        /*0008*/ 	.byte	0x04, 0x17
        /*000a*/ 	.short	(.L_15 - .L_14)
.L_14:
        /*000c*/ 	.word	0x00000000
        /*0010*/ 	.short	0x0002
        /*0012*/ 	.short	0x0010
        /*0014*/ 	.byte	0x00, 0xf5, 0x21, 0x00


	//----- nvinfo : EIATTR_KPARAM_INFO
	.align		4
.L_15:
        /*0018*/ 	.byte	0x04, 0x17
        /*001a*/ 	.short	(.L_17 - .L_16)
.L_16:
        /*001c*/ 	.word	0x00000000
        /*0020*/ 	.short	0x0001
        /*0022*/ 	.short	0x0008
        /*0024*/ 	.byte	0x00, 0xf5, 0x21, 0x00


	//----- nvinfo : EIATTR_KPARAM_INFO
	.align		4
.L_17:
        /*0028*/ 	.byte	0x04, 0x17
        /*002a*/ 	.short	(.L_19 - .L_18)
.L_18:
        /*002c*/ 	.word	0x00000000
        /*0030*/ 	.short	0x0000
        /*0032*/ 	.short	0x0000
        /*0034*/ 	.byte	0x00, 0xf0, 0x11, 0x00


	//----- nvinfo : EIATTR_SPARSE_MMA_MASK
	.align		4
.L_19:
        /*0038*/ 	.byte	0x03, 0x50
        /*003a*/ 	.short	0x0000


	//----- nvinfo : EIATTR_MAXREG_COUNT
	.align		4
        /*003c*/ 	.byte	0x03, 0x1b
        /*003e*/ 	.short	0x00ff


	//----- nvinfo : EIATTR_NUM_BARRIERS
	.align		4
        /*0040*/ 	.byte	0x02, 0x4c
        /*0042*/ 	.byte	0x01
	.zero		1


	//----- nvinfo : EIATTR_MERCURY_ISA_VERSION
	.align		4
        /*0044*/ 	.byte	0x03, 0x5f
        /*0046*/ 	.short	0x0101


	//----- nvinfo : EIATTR_VRC_CTA_INIT_COUNT
	.align		4
        /*0048*/ 	.byte	0x02, 0x4a
	.zero		1
	.zero		1


	//----- nvinfo : EIATTR_EXIT_INSTR_OFFSETS
	.align		4
        /*004c*/ 	.byte	0x04, 0x1c
        /*004e*/ 	.short	(.L_21 - .L_20)


	//   ....[0]....
.L_20:
        /*0050*/ 	.word	0x000004b0


	//----- nvinfo : EIATTR_CRS_STACK_SIZE
	.align		4
.L_21:
        /*0054*/ 	.byte	0x04, 0x1e
        /*0056*/ 	.short	(.L_23 - .L_22)
.L_22:
        /*0058*/ 	.word	0x00000000


	//----- nvinfo : EIATTR_CBANK_PARAM_SIZE
	.align		4
.L_23:
        /*005c*/ 	.byte	0x03, 0x19
        /*005e*/ 	.short	0x0018


	//----- nvinfo : EIATTR_PARAM_CBANK
	.align		4
        /*0060*/ 	.byte	0x04, 0x0a
        /*0062*/ 	.short	(.L_25 - .L_24)
	.align		4
.L_24:
        /*0064*/ 	.word	index@(.nv.constant0._Z10DiffKerneliPiS_)
        /*0068*/ 	.short	0x0380
        /*006a*/ 	.short	0x0018


	//----- nvinfo : EIATTR_SW_WAR
	.align		4
.L_25:
        /*006c*/ 	.byte	0x04, 0x36
        /*006e*/ 	.short	(.L_27 - .L_26)
.L_26:
        /*0070*/ 	.word	0x00000008
.L_27:


//--------------------- .nv.info._Z16DiffKernelGlobaliPiS_ --------------------------
	.section	.nv.info._Z16DiffKernelGlobaliPiS_,"",@"SHT_CUDA_INFO"
	.sectionflags	@""
	.align	4


	//----- nvinfo : EIATTR_CUDA_API_VERSION
	.align		4
        /*0000*/ 	.byte	0x04, 0x37
        /*0002*/ 	.short	(.L_29 - .L_28)
.L_28:
        /*0004*/ 	.word	0x00000082


	//----- nvinfo : EIATTR_KPARAM_INFO
	.align		4
.L_29:
        /*0008*/ 	.byte	0x04, 0x17
        /*000a*/ 	.short	(.L_31 - .L_30)
.L_30:
        /*000c*/ 	.word	0x00000000
        /*0010*/ 	.short	0x0002
        /*0012*/ 	.short	0x0010
        /*0014*/ 	.byte	0x00, 0xf5, 0x21, 0x00


	//----- nvinfo : EIATTR_KPARAM_INFO
	.align		4
.L_31:
        /*0018*/ 	.byte	0x04, 0x17
        /*001a*/ 	.short	(.L_33 - .L_32)
.L_32:
        /*001c*/ 	.word	0x00000000
        /*0020*/ 	.short	0x0001
        /*0022*/ 	.short	0x0008
        /*0024*/ 	.byte	0x00, 0xf5, 0x21, 0x00


	//----- nvinfo : EIATTR_KPARAM_INFO
	.align		4
.L_33:
        /*0028*/ 	.byte	0x04, 0x17
        /*002a*/ 	.short	(.L_35 - .L_34)
.L_34:
        /*002c*/ 	.word	0x00000000
        /*0030*/ 	.short	0x0000
        /*0032*/ 	.short	0x0000
        /*0034*/ 	.byte	0x00, 0xf0, 0x11, 0x00


	//----- nvinfo : EIATTR_SPARSE_MMA_MASK
	.align		4
.L_35:
        /*0038*/ 	.byte	0x03, 0x50
        /*003a*/ 	.short	0x0000


	//----- nvinfo : EIATTR_MAXREG_COUNT
	.align		4
        /*003c*/ 	.byte	0x03, 0x1b
        /*003e*/ 	.short	0x00ff


	//----- nvinfo : EIATTR_MERCURY_ISA_VERSION
	.align		4
        /*0040*/ 	.byte	0x03, 0x5f
        /*0042*/ 	.short	0x0101


	//----- nvinfo : EIATTR_VRC_CTA_INIT_COUNT
	.align		4
        /*0044*/ 	.byte	0x02, 0x4a
	.zero		1
	.zero		1


	//----- nvinfo : EIATTR_EXIT_INSTR_OFFSETS
	.align		4
        /*0048*/ 	.byte	0x04, 0x1c
        /*004a*/ 	.short	(.L_37 - .L_36)


	//   ....[0]....
.L_36:
        /*004c*/ 	.word	0x00000080


	//   ....[1]....
        /*0050*/ 	.word	0x000019f0


	//----- nvinfo : EIATTR_CBANK_PARAM_SIZE
	.align		4
.L_37:
        /*0054*/ 	.byte	0x03, 0x19
        /*0056*/ 	.short	0x0018


	//----- nvinfo : EIATTR_PARAM_CBANK
	.align		4
        /*0058*/ 	.byte	0x04, 0x0a
        /*005a*/ 	.short	(.L_39 - .L_38)
	.align		4
.L_38:
        /*005c*/ 	.word	index@(.nv.constant0._Z16DiffKernelGlobaliPiS_)
        /*0060*/ 	.short	0x0380
        /*0062*/ 	.short	0x0018


	//----- nvinfo : EIATTR_SW_WAR
	.align		4
.L_39:
        /*0064*/ 	.byte	0x04, 0x36
        /*0066*/ 	.short	(.L_41 - .L_40)
.L_40:
        /*0068*/ 	.word	0x00000008
.L_41:


//--------------------- .nv.callgraph             --------------------------
	.section	.nv.callgraph,"",@"SHT_CUDA_CALLGRAPH"
	.align	4
	.sectionentsize	8
	.align		4
        /*0000*/ 	.word	0x00000000
	.align		4
        /*0004*/ 	.word	0xffffffff
	.align		4
        /*0008*/ 	.word	0x00000000
	.align		4
        /*000c*/ 	.word	0xfffffffe
	.align		4
        /*0010*/ 	.word	0x00000000
	.align		4
        /*0014*/ 	.word	0xfffffffd
	.align		4
        /*0018*/ 	.word	0x00000000
	.align		4
        /*001c*/ 	.word	0xfffffffc


//--------------------- .text._Z10DiffKerneliPiS_ --------------------------
	.section	.text._Z10DiffKerneliPiS_,"ax",@progbits
	.align	128
        .global         _Z10DiffKerneliPiS_
        .type           _Z10DiffKerneliPiS_,@function
        .size           _Z10DiffKerneliPiS_,(.L_x_14 - _Z10DiffKerneliPiS_)
        .other          _Z10DiffKerneliPiS_,@"STO_CUDA_ENTRY STV_DEFAULT"
_Z10DiffKerneliPiS_:
.text._Z10DiffKerneliPiS_:
[----:B------:R-:W-:Y:S01]  /*0000*/  LDC R1, c[0x0][0x37c] ;  /* 0x0000df00ff017b82 */ /* 0x000fe20000000800 */
[----:B------:R-:W0:Y:S07]  /*0010*/  S2R R6, SR_TID.X ;  /* 0x0000000000067919 */ /* 0x000e2e0000002100 */
[----:B------:R-:W0:Y:S01]  /*0020*/  S2UR UR8, SR_CTAID.X ;  /* 0x00000000000879c3 */ /* 0x000e220000002500 */
[----:B------:R-:W1:Y:S07]  /*0030*/  LDCU.64 UR6, c[0x0][0x358] ;  /* 0x00006b00ff0677ac */ /* 0x000e6e0008000a00 */
[----:B------:R-:W0:Y:S08]  /*0040*/  LDC R11, c[0x0][0x360] ;  /* 0x0000d800ff0b7b82 */ /* 0x000e300000000800 */
[----:B------:R-:W2:Y:S01]  /*0050*/  LDC.64 R2, c[0x0][0x388] ;  /* 0x0000e200ff027b82 */ /* 0x000ea20000000a00 */
[----:B0-----:R-:W-:-:S04]  /*0060*/  IMAD R0, R11, UR8, R6 ;  /* 0x000000080b007c24 */ /* 0x001fc8000f8e0206 */
[----:B--2---:R-:W-:-:S05]  /*0070*/  IMAD.WIDE R2, R0, 0x4, R2 ;  /* 0x0000000400027825 */ /* 0x004fca00078e0202 */
[----:B-1----:R-:W2:Y:S01]  /*0080*/  LDG.E R4, desc[UR6][R2.64] ;  /* 0x0000000602047981 */ /* 0x002ea2000c1e1900 */
[----:B------:R-:W0:Y:S01]  /*0090*/  S2UR UR5, SR_CgaCtaId ;  /* 0x00000000000579c3 */ /* 0x000e220000008800 */
[----:B------:R-:W-:Y:S01]  /*00a0*/  UMOV UR4, 0x400 ;  /* 0x0000040000047882 */ /* 0x000fe20000000000 */
[----:B------:R-:W-:Y:S01]  /*00b0*/  IMAD.MOV.U32 R9, RZ, RZ, RZ ;  /* 0x000000ffff097224 */ /* 0x000fe200078e00ff */
[----:B0-----:R-:W-:Y:S01]  /*00c0*/  ULEA UR4, UR5, UR4, 0x18 ;  /* 0x0000000405047291 */ /* 0x001fe2000f8ec0ff */
[----:B------:R-:W0:Y:S05]  /*00d0*/  LDCU UR5, c[0x0][0x380] ;  /* 0x00007000ff0577ac */ /* 0x000e2a0008000800 */
[C---:B------:R-:W-:Y:S01]  /*00e0*/  LEA R5, R6.reuse, UR4, 0x2 ;  /* 0x0000000406057c11 */ /* 0x040fe2000f8e10ff */
[----:B------:R-:W-:Y:S01]  /*00f0*/  VIADD R6, R6, 0x1 ;  /* 0x0000000106067836 */ /* 0x000fe20000000000 */
[----:B------:R-:W-:-:S03]  /*0100*/  UMOV UR4, URZ ;  /* 0x000000ff00047c82 */ /* 0x000fc60008000000 */
[----:B------:R-:W-:Y:S01]  /*0110*/  IMAD R7, R11, UR8, R6 ;  /* 0x000000080b077c24 */ /* 0x000fe2000f8e0206 */
[----:B------:R-:W-:Y:S01]  /*0120*/  ISETP.GE.U32.AND P0, PT, R6, R11, PT ;  /* 0x0000000b0600720c */ /* 0x000fe20003f06070 */
[----:B--2---:R1:W-:Y:S01]  /*0130*/  STS [R5], R4 ;  /* 0x0000000405007388 */ /* 0x0043e20000000800 */
[----:B0-----:R-:W-:Y:S11]  /*0140*/  BAR.SYNC.DEFER_BLOCKING 0x0 ;  /* 0x0000000000007b1d */ /* 0x001ff60000010000 */
.L_x_11:
[----:B-1----:R-:W-:Y:S01]  /*0150*/  @!P0 LDS R4, [R5+0x4] ;  /* 0x0000040005048984 */ /* 0x002fe20000000800 */
[----:B------:R-:W-:Y:S01]  /*0160*/  UIADD3 UR4, UPT, UPT, UR4, 0x4, URZ ;  /* 0x0000000404047890 */ /* 0x000fe2000fffe0ff */
[----:B------:R-:W-:Y:S01]  /*0170*/  BSSY.RECONVERGENT B0, `(.L_x_0) ;  /* 0x000000b000007945 */ /* 0x000fe20003800200 */
[----:B------:R-:W-:Y:S01]  /*0180*/  ISETP.GE.U32.AND P1, PT, R6, R11, PT ;  /* 0x0000000b0600720c */ /* 0x000fe20003f26070 */
[----:B------:R-:W0:Y:S01]  /*0190*/  @!P0 LDS R8, [R5] ;  /* 0x0000000005088984 */ /* 0x000e220000000800 */
[----:B------:R-:W-:Y:S01]  /*01a0*/  UISETP.NE.AND UP0, UPT, UR4, 0x64, UPT ;  /* 0x000000640400788c */ /* 0x000fe2000bf05270 */
[----:B0-----:R-:W-:Y:S01]  /*01b0*/  @!P0 IADD3 R9, PT, PT, -R8, R4, R9 ;  /* 0x0000000408098210 */ /* 0x001fe20007ffe109 */
[----:B------:R-:W-:Y:S09]  /*01c0*/  @!P0 BRA `(.L_x_1) ;  /* 0x0000000000148947 */ /* 0x000ff20003800000 */
[----:B------:R-:W-:-:S13]  /*01d0*/  ISETP.GE.AND P2, PT, R7, UR5, PT ;  /* 0x0000000507007c0c */ /* 0x000fda000bf46270 */
[----:B------:R-:W-:Y:S05]  /*01e0*/  @P2 BRA `(.L_x_1) ;  /* 0x00000000000c2947 */ /* 0x000fea0003800000 */
[----:B------:R-:W2:Y:S04]  /*01f0*/  LDG.E R4, desc[UR6][R2.64+0x4] ;  /* 0x0000040602047981 */ /* 0x000ea8000c1e1900 */
[----:B------:R-:W2:Y:S02]  /*0200*/  LDS R8, [R5] ;  /* 0x0000000005087984 */ /* 0x000ea40000000800 */
[----:B--2---:R-:W-:-:S07]  /*0210*/  IADD3 R9, PT, PT, -R8, R4, R9 ;  /* 0x0000000408097210 */ /* 0x004fce0007ffe109 */
.L_x_1:
[----:B------:R-:W-:Y:S05]  /*0220*/  BSYNC.RECONVERGENT B0 ;  /* 0x0000000000007941 */ /* 0x000fea0003800200 */
.L_x_0:
[----:B------:R-:W-:Y:S04]  /*0230*/  BSSY.RECONVERGENT B0, `(.L_x_2) ;  /* 0x000000b000007945 */ /* 0x000fe80003800200 */
[----:B------:R-:W-:Y:S05]  /*0240*/  @!P1 BRA `(.L_x_3) ;  /* 0x0000000000189947 */ /* 0x000fea0003800000 */
[----:B------:R-:W-:-:S13]  /*0250*/  ISETP.GE.AND P2, PT, R7, UR5, PT ;  /* 0x0000000507007c0c */ /* 0x000fda000bf46270 */
[----:B------:R-:W-:Y:S05]  /*0260*/  @P2 BRA `(.L_x_4) ;  /* 0x00000000001c2947 */ /* 0x000fea0003800000 */
[----:B------:R-:W2:Y:S04]  /*0270*/  LDG.E R4, desc[UR6][R2.64+0x4] ;  /* 0x0000040602047981 */ /* 0x000ea8000c1e1900 */
[----:B------:R-:W2:Y:S02]  /*0280*/  LDS R8, [R5] ;  /* 0x0000000005087984 */ /* 0x000ea40000000800 */
[----:B--2---:R-:W-:Y:S01]  /*0290*/  IADD3 R9, PT, PT, -R8, R4, R9 ;  /* 0x0000000408097210 */ /* 0x004fe20007ffe109 */
[----:B------:R-:W-:Y:S06]  /*02a0*/  BRA `(.L_x_4) ;  /* 0x00000000000c7947 */ /* 0x000fec0003800000 */
.L_x_3:
[----:B------:R-:W-:Y:S04]  /*02b0*/  LDS R4, [R5+0x4] ;  /* 0x0000040005047984 */ /* 0x000fe80000000800 */
[----:B------:R-:W0:Y:S02]  /*02c0*/  LDS R8, [R5] ;  /* 0x0000000005087984 */ /* 0x000e240000000800 */
[----:B0-----:R-:W-:-:S07]  /*02d0*/  IADD3 R9, PT, PT, -R8, R4, R9 ;  /* 0x0000000408097210 */ /* 0x001fce0007ffe109 */
.L_x_4:
[----:B------:R-:W-:Y:S05]  /*02e0*/  BSYNC.RECONVERGENT B0 ;  /* 0x0000000000007941 */ /* 0x000fea0003800200 */
.L_x_2:
        /* <DEDUP_REMOVED lines=8> */
.L_x_6:
[----:B------:R-:W-:Y:S04]  /*0370*/  LDS R4, [R5+0x4] ;  /* 0x0000040005047984 */ /* 0x000fe80000000800 */
[----:B------:R-:W0:Y:S02]  /*0380*/  LDS R8, [R5] ;  /* 0x0000000005087984 */ /* 0x000e240000000800 */
[----:B0-----:R-:W-:-:S07]  /*0390*/  IADD3 R9, PT, PT, -R8, R4, R9 ;  /* 0x0000000408097210 */ /* 0x001fce0007ffe109 */
.L_x_7:
[----:B------:R-:W-:Y:S05]  /*03a0*/  BSYNC.RECONVERGENT B0 ;  /* 0x0000000000007941 */ /* 0x000fea0003800200 */
.L_x_5:
        /* <DEDUP_REMOVED lines=8> */
.L_x_9:
[----:B------:R-:W-:Y:S04]  /*0430*/  LDS R4, [R5+0x4] ;  /* 0x0000040005047984 */ /* 0x000fe80000000800 */
[----:B------:R-:W0:Y:S02]  /*0440*/  LDS R8, [R5] ;  /* 0x0000000005087984 */ /* 0x000e240000000800 */
[----:B0-----:R-:W-:-:S07]  /*0450*/  IADD3 R9, PT, PT, -R8, R4, R9 ;  /* 0x0000000408097210 */ /* 0x001fce0007ffe109 */
.L_x_10:
[----:B------:R-:W-:Y:S05]  /*0460*/  BSYNC.RECONVERGENT B0 ;  /* 0x0000000000007941 */ /* 0x000fea0003800200 */
.L_x_8:
[----:B------:R-:W-:Y:S05]  /*0470*/  BRA.U UP0, `(.L_x_11) ;  /* 0xfffffffd00347547 */ /* 0x000fea000b83ffff */
[----:B------:R-:W0:Y:S02]  /*0480*/  LDC.64 R2, c[0x0][0x390] ;  /* 0x0000e400ff027b82 */ /* 0x000e240000000a00 */
[----:B0-----:R-:W-:-:S05]  /*0490*/  IMAD.WIDE R2, R0, 0x4, R2 ;  /* 0x0000000400027825 */ /* 0x001fca00078e0202 */
[----:B------:R-:W-:Y:S01]  /*04a0*/  STG.E desc[UR6][R2.64], R9 ;  /* 0x0000000902007986 */ /* 0x000fe2000c101906 */
[----:B------:R-:W-:Y:S05]  /*04b0*/  EXIT ;  /* 0x000000000000794d */ /* 0x000fea0003800000 */
.L_x_12:
[----:B------:R-:W-:-:S00]  /*04c0*/  BRA `(.L_x_12) ;  /* 0xfffffffc00fc7947 */ /* 0x000fc0000383ffff */
[----:B------:R-:W-:-:S00]  /*04d0*/  NOP ;  /* 0x0000000000007918 */ /* 0x000fc00000000000 */
        /* <DEDUP_REMOVED lines=10> */
.L_x_14:


//--------------------- .text._Z16DiffKernelGlobaliPiS_ --------------------------
	.section	.text._Z16DiffKernelGlobaliPiS_,"ax",@progbits
	.align	128
        .global         _Z16DiffKernelGlobaliPiS_
        .type           _Z16DiffKernelGlobaliPiS_,@function
        .size           _Z16DiffKernelGlobaliPiS_,(.L_x_15 - _Z16DiffKernelGlobaliPiS_)
        .other          _Z16DiffKernelGlobaliPiS_,@"STO_CUDA_ENTRY STV_DEFAULT"
_Z16DiffKernelGlobaliPiS_:
.text._Z16DiffKernelGlobaliPiS_:
[----:B------:R-:W-:Y:S01]  /*0000*/  LDC R1, c[0x0][0x37c] ;  /* 0x0000df00ff017b82 */ /* 0x000fe20000000800 */
[----:B------:R-:W0:Y:S07]  /*0010*/  S2R R0, SR_TID.X ;  /* 0x0000000000007919 */ /* 0x000e2e0000002100 */
[----:B------:R-:W0:Y:S01]  /*0020*/  S2UR UR4, SR_CTAID.X ;  /* 0x00000000000479c3 */ /* 0x000e220000002500 */
[----:B------:R-:W1:Y:S07]  /*0030*/  LDCU UR5, c[0x0][0x380] ;  /* 0x00007000ff0577ac */ /* 0x000e6e0008000800 */
[----:B------:R-:W0:Y:S02]  /*0040*/  LDC R7, c[0x0][0x360] ;  /* 0x0000d800ff077b82 */ /* 0x000e240000000800 */
[----:B0-----:R-:W-:-:S04]  /*0050*/  IMAD R7, R7, UR4, R0 ;  /* 0x0000000407077c24 */ /* 0x001fc8000f8e0200 */
[----:B------:R-:W-:-:S05]  /*0060*/  VIADD R0, R7, 0x1 ;  /* 0x0000000107007836 */ /* 0x000fca0000000000 */
[----:B-1----:R-:W-:-:S13]  /*0070*/  ISETP.GE.AND P0, PT, R0, UR5, PT ;  /* 0x0000000500007c0c */ /* 0x002fda000bf06270 */
[----:B------:R-:W-:Y:S05]  /*0080*/  @P0 EXIT ;  /* 0x000000000000094d */ /* 0x000fea0003800000 */
[----:B------:R-:W0:Y:S01]  /*0090*/  LDC.64 R2, c[0x0][0x388] ;  /* 0x0000e200ff027b82 */ /* 0x000e220000000a00 */
[----:B------:R-:W1:Y:S07]  /*00a0*/  LDCU.64 UR4, c[0x0][0x358] ;  /* 0x00006b00ff0477ac */ /* 0x000e6e0008000a00 */
[----:B------:R-:W2:Y:S01]  /*00b0*/  LDC.64 R4, c[0x0][0x390] ;  /* 0x0000e400ff047b82 */ /* 0x000ea20000000a00 */
[----:B0-----:R-:W-:-:S05]  /*00c0*/  IMAD.WIDE R2, R7, 0x4, R2 ;  /* 0x0000000407027825 */ /* 0x001fca00078e0202 */
[----:B-1----:R-:W3:Y:S01]  /*00d0*/  LDG.E R6, desc[UR4][R2.64] ;  /* 0x0000000402067981 */ /* 0x002ee2000c1e1900 */
[----:B--2---:R-:W-:-:S03]  /*00e0*/  IMAD.WIDE R4, R7, 0x4, R4 ;  /* 0x0000000407047825 */ /* 0x004fc600078e0204 */
[----:B------:R-:W3:Y:S04]  /*00f0*/  LDG.E R7, desc[UR4][R2.64+0x4] ;  /* 0x0000040402077981 */ /* 0x000ee8000c1e1900 */
[----:B------:R-:W3:Y:S02]  /*0100*/  LDG.E R0, desc[UR4][R4.64] ;  /* 0x0000000404007981 */ /* 0x000ee4000c1e1900 */
[----:B---3--:R-:W-:-:S05]  /*0110*/  IADD3 R7, PT, PT, R0, R7, -R6 ;  /* 0x0000000700077210 */ /* 0x008fca0007ffe806 */
[----:B------:R0:W-:Y:S04]  /*0120*/  STG.E desc[UR4][R4.64], R7 ;  /* 0x0000000704007986 */ /* 0x0001e8000c101904 */
[----:B------:R-:W2:Y:S04]  /*0130*/  LDG.E R0, desc[UR4][R2.64+0x4] ;  /* 0x0000040402007981 */ /* 0x000ea8000c1e1900 */
[----:B------:R-:W2:Y:S02]  /*0140*/  LDG.E R6, desc[UR4][R2.64] ;  /* 0x0000000402067981 */ /* 0x000ea4000c1e1900 */
[----:B--2---:R-:W-:-:S05]  /*0150*/  IADD3 R9, PT, PT, R7, R0, -R6 ;  /* 0x0000000007097210 */ /* 0x004fca0007ffe806 */
[----:B------:R1:W-:Y:S04]  /*0160*/  STG.E desc[UR4][R4.64], R9 ;  /* 0x0000000904007986 */ /* 0x0003e8000c101904 */
[----:B------:R-:W2:Y:S04]  /*0170*/  LDG.E R0, desc[UR4][R2.64+0x4] ;  /* 0x0000040402007981 */ /* 0x000ea8000c1e1900 */
[----:B------:R-:W2:Y:S02]  /*0180*/  LDG.E R6, desc[UR4][R2.64] ;  /* 0x0000000402067981 */ /* 0x000ea4000c1e1900 */
[----:B--2---:R-:W-:-:S05]  /*0190*/  IADD3 R11, PT, PT, R9, R0, -R6 ;  /* 0x00000000090b7210 */ /* 0x004fca0007ffe806 */
[----:B------:R2:W-:Y:S04]  /*01a0*/  STG.E desc[UR4][R4.64], R11 ;  /* 0x0000000b04007986 */ /* 0x0005e8000c101904 */
[----:B------:R-:W0:Y:S04]  /*01b0*/  LDG.E R0, desc[UR4][R2.64+0x4] ;  /* 0x0000040402007981 */ /* 0x000e28000c1e1900 */
[----:B------:R-:W0:Y:S02]  /*01c0*/  LDG.E R6, desc[UR4][R2.64] ;  /* 0x0000000402067981 */ /* 0x000e24000c1e1900 */
[----:B0-----:R-:W-:-:S05]  /*01d0*/  IADD3 R7, PT, PT, R11, R0, -R6 ;  /* 0x000000000b077210 */ /* 0x001fca0007ffe806 */
[----:B------:R0:W-:Y:S04]  /*01e0*/  STG.E desc[UR4][R4.64], R7 ;  /* 0x0000000704007986 */ /* 0x0001e8000c101904 */
[----:B------:R-:W1:Y:S04]  /*01f0*/  LDG.E R0, desc[UR4][R2.64+0x4] ;  /* 0x0000040402007981 */ /* 0x000e68000c1e1900 */
[----:B------:R-:W1:Y:S02]  /*0200*/  LDG.E R6, desc[UR4][R2.64] ;  /* 0x0000000402067981 */ /* 0x000e64000c1e1900 */
[----:B-1----:R-:W-:-:S05]  /*0210*/  IADD3 R9, PT, PT, R7, R0, -R6 ;  /* 0x0000000007097210 */ /* 0x002fca0007ffe806 */
        /* <DEDUP_REMOVED lines=344> */
[----:B------:R-:W-:Y:S04]  /*17a0*/  STG.E desc[UR4][R4.64], R7 ;  /* 0x0000000704007986 */ /* 0x000fe8000c101904 */
        /* <DEDUP_REMOVED lines=11> */
[----:B------:R-:W-:Y:S04]  /*1860*/  STG.E desc[UR4][R4.64], R13 ;  /* 0x0000000d04007986 */ /* 0x000fe8000c101904 */
        /* <DEDUP_REMOVED lines=19> */
[----:B------:R-:W-:Y:S04]  /*19a0*/  STG.E desc[UR4][R4.64], R11 ;  /* 0x0000000b04007986 */ /* 0x000fe8000c101904 */
[----:B------:R-:W2:Y:S04]  /*19b0*/  LDG.E R6, desc[UR4][R2.64] ;  /* 0x0000000402067981 */ /* 0x000ea8000c1e1900 */
[----:B------:R-:W2:Y:S02]  /*19c0*/  LDG.E R0, desc[UR4][R2.64+0x4] ;  /* 0x0000040402007981 */ /* 0x000ea4000c1e1900 */
[----:B--2---:R-:W-:-:S05]  /*19d0*/  IADD3 R7, PT, PT, R11, R0, -R6 ;  /* 0x000000000b077210 */ /* 0x004fca0007ffe806 */
[----:B------:R-:W-:Y:S01]  /*19e0*/  STG.E desc[UR4][R4.64], R7 ;  /* 0x0000000704007986 */ /* 0x000fe2000c101904 */
[----:B------:R-:W-:Y:S05]  /*19f0*/  EXIT ;  /* 0x000000000000794d */ /* 0x000fea0003800000 */
.L_x_13:
        /* <DEDUP_REMOVED lines=16> */
.L_x_15:


//--------------------- .nv.shared._Z10DiffKerneliPiS_ --------------------------
	.section	.nv.shared._Z10DiffKerneliPiS_,"aw",@nobits
	.sectionflags	@""
	.align	16
	.zero		1024


//--------------------- .nv.shared.reserved.0     --------------------------
	.section	.nv.shared.reserved.0,"aw",@nobits
	.weak		__nv_reservedSMEM_offset_0_alias
	.size		__nv_reservedSMEM_offset_0_alias, 0, 64
	.other		__nv_reservedSMEM_offset_0_alias,@"STO_CUDA_RESERVED_SHARED STV_DEFAULT"
__nv_reservedSMEM_offset_0_alias:
	.zero		0
	.zero		64


//--------------------- .nv.shared._Z16DiffKernelGlobaliPiS_ --------------------------
	.section	.nv.shared._Z16DiffKernelGlobaliPiS_,"aw",@nobits
	.sectionflags	@""
	.align	16
	.zero		1024


//--------------------- .nv.constant0._Z10DiffKerneliPiS_ --------------------------
	.section	.nv.constant0._Z10DiffKerneliPiS_,"a",@progbits
	.sectionflags	@""
	.align	4
.nv.constant0._Z10DiffKerneliPiS_:
	.zero		920


//--------------------- .nv.constant0._Z16DiffKernelGlobaliPiS_ --------------------------
	.section	.nv.constant0._Z16DiffKernelGlobaliPiS_,"a",@progbits
	.sectionflags	@""
	.align	4
.nv.constant0._Z16DiffKernelGlobaliPiS_:
	.zero		920


//--------------------- SYMBOLS --------------------------

	.type		.nv.reservedSmem.offset0,@object
	.size		.nv.reservedSmem.offset0,0x4
	.type		.nv.reservedSmem.cap,@object
	.size		.nv.reservedSmem.cap,0x4
